//
// Generated by NVIDIA NVVM Compiler
//
// Compiler Build ID: CL-36424714
// Cuda compilation tools, release 13.0, V13.0.88
// Based on NVVM 20.0.0
//

.version 9.0
.target sm_100
.address_size 64

	// .globl	_Z21convolution_2D_KernelPfS_S_mmm

.visible .entry _Z21convolution_2D_KernelPfS_S_mmm(
	.param .u64 .ptr .align 1 _Z21convolution_2D_KernelPfS_S_mmm_param_0,
	.param .u64 .ptr .align 1 _Z21convolution_2D_KernelPfS_S_mmm_param_1,
	.param .u64 .ptr .align 1 _Z21convolution_2D_KernelPfS_S_mmm_param_2,
	.param .u64 _Z21convolution_2D_KernelPfS_S_mmm_param_3,
	.param .u64 _Z21convolution_2D_KernelPfS_S_mmm_param_4,
	.param .u64 _Z21convolution_2D_KernelPfS_S_mmm_param_5
)
{
	.reg .pred 	%p<50>;
	.reg .b32 	%r<31>;
	.reg .b32 	%f<29>;
	.reg .b64 	%rd<100>;

	ld.param.u64 	%rd32, [_Z21convolution_2D_KernelPfS_S_mmm_param_0];
	ld.param.u64 	%rd33, [_Z21convolution_2D_KernelPfS_S_mmm_param_1];
	ld.param.u64 	%rd28, [_Z21convolution_2D_KernelPfS_S_mmm_param_2];
	ld.param.u64 	%rd34, [_Z21convolution_2D_KernelPfS_S_mmm_param_3];
	ld.param.u64 	%rd30, [_Z21convolution_2D_KernelPfS_S_mmm_param_4];
	ld.param.u64 	%rd31, [_Z21convolution_2D_KernelPfS_S_mmm_param_5];
	cvta.to.global.u64 	%rd1, %rd33;
	cvta.to.global.u64 	%rd2, %rd32;
	mov.u32 	%r7, %ctaid.x;
	mov.u32 	%r8, %ntid.x;
	mov.u32 	%r9, %tid.x;
	mad.lo.s32 	%r10, %r7, %r8, %r9;
	mov.u32 	%r11, %ctaid.y;
	mov.u32 	%r12, %ntid.y;
	mov.u32 	%r13, %tid.y;
	mad.lo.s32 	%r14, %r11, %r12, %r13;
	shr.u64 	%rd35, %rd31, 1;
	cvt.u32.u64 	%r1, %rd35;
	sub.s32 	%r2, %r14, %r1;
	sub.s32 	%r3, %r10, %r1;
	cvt.s64.s32 	%rd3, %r10;
	setp.le.u64 	%p2, %rd30, %rd3;
	cvt.u64.u32 	%rd4, %r14;
	setp.le.u64 	%p3, %rd34, %rd4;
	or.pred  	%p4, %p2, %p3;
	setp.eq.s64 	%p5, %rd31, 0;
	or.pred  	%p6, %p4, %p5;
	@%p6 bra 	$L__BB0_24;
	cvt.u32.u64 	%r16, %rd4;
	cvta.to.global.u64 	%rd37, %rd28;
	mad.lo.s64 	%rd38, %rd30, %rd4, %rd3;
	shl.b64 	%rd39, %rd38, 2;
	add.s64 	%rd5, %rd37, %rd39;
	and.b64  	%rd6, %rd31, -4;
	and.b64  	%rd7, %rd31, 1;
	neg.s64 	%rd8, %rd6;
	sub.s32 	%r17, %r16, %r1;
	add.s32 	%r4, %r17, 3;
	shl.b64 	%rd9, %rd31, 4;
	mov.b64 	%rd95, 0;
$L__BB0_2:
	add.s64 	%rd41, %rd31, -1;
	setp.lt.u64 	%p7, %rd41, 3;
	cvt.u32.u64 	%r18, %rd95;
	add.s32 	%r19, %r3, %r18;
	setp.gt.s32 	%p8, %r19, -1;
	cvt.s64.s32 	%rd42, %r19;
	setp.gt.u64 	%p9, %rd30, %rd42;
	and.pred  	%p1, %p8, %p9;
	cvt.s64.s32 	%rd43, %r3;
	add.s64 	%rd11, %rd95, %rd43;
	mov.b64 	%rd99, 0;
	@%p7 bra 	$L__BB0_13;
	shl.b64 	%rd45, %rd95, 2;
	add.s64 	%rd96, %rd1, %rd45;
	mov.b64 	%rd97, 1;
	mov.u32 	%r30, %r4;
$L__BB0_4:
	.pragma "nounroll";
	add.s32 	%r20, %r30, -3;
	setp.gt.s32 	%p10, %r20, -1;
	cvt.s64.s32 	%rd15, %r20;
	setp.gt.u64 	%p11, %rd34, %rd15;
	and.pred  	%p12, %p10, %p11;
	and.pred  	%p13, %p12, %p1;
	not.pred 	%p14, %p13;
	@%p14 bra 	$L__BB0_6;
	mad.lo.s64 	%rd46, %rd30, %rd15, %rd11;
	shl.b64 	%rd47, %rd46, 2;
	add.s64 	%rd48, %rd2, %rd47;
	ld.global.f32 	%f1, [%rd48];
	ld.global.f32 	%f2, [%rd96];
	ld.global.f32 	%f3, [%rd5];
	fma.rn.f32 	%f4, %f1, %f2, %f3;
	st.global.f32 	[%rd5], %f4;
$L__BB0_6:
	add.s32 	%r21, %r30, -2;
	setp.gt.s32 	%p15, %r21, -1;
	cvt.s64.s32 	%rd16, %r21;
	setp.gt.u64 	%p16, %rd34, %rd16;
	and.pred  	%p17, %p15, %p16;
	and.pred  	%p18, %p17, %p1;
	not.pred 	%p19, %p18;
	@%p19 bra 	$L__BB0_8;
	and.b64  	%rd49, %rd97, 4294967293;
	mad.lo.s64 	%rd50, %rd30, %rd16, %rd11;
	shl.b64 	%rd51, %rd50, 2;
	add.s64 	%rd52, %rd2, %rd51;
	ld.global.f32 	%f5, [%rd52];
	mad.lo.s64 	%rd53, %rd31, %rd49, %rd95;
	shl.b64 	%rd54, %rd53, 2;
	add.s64 	%rd55, %rd1, %rd54;
	ld.global.f32 	%f6, [%rd55];
	ld.global.f32 	%f7, [%rd5];
	fma.rn.f32 	%f8, %f5, %f6, %f7;
	st.global.f32 	[%rd5], %f8;
$L__BB0_8:
	cvt.u32.u64 	%r22, %rd16;
	add.s32 	%r23, %r22, 1;
	setp.gt.s32 	%p20, %r23, -1;
	cvt.s64.s32 	%rd17, %r23;
	setp.gt.u64 	%p21, %rd34, %rd17;
	and.pred  	%p22, %p20, %p21;
	and.pred  	%p23, %p22, %p1;
	not.pred 	%p24, %p23;
	@%p24 bra 	$L__BB0_10;
	add.s64 	%rd56, %rd97, 1;
	and.b64  	%rd57, %rd56, 4294967294;
	mad.lo.s64 	%rd58, %rd30, %rd17, %rd11;
	shl.b64 	%rd59, %rd58, 2;
	add.s64 	%rd60, %rd2, %rd59;
	ld.global.f32 	%f9, [%rd60];
	mad.lo.s64 	%rd61, %rd31, %rd57, %rd95;
	shl.b64 	%rd62, %rd61, 2;
	add.s64 	%rd63, %rd1, %rd62;
	ld.global.f32 	%f10, [%rd63];
	ld.global.f32 	%f11, [%rd5];
	fma.rn.f32 	%f12, %f9, %f10, %f11;
	st.global.f32 	[%rd5], %f12;
$L__BB0_10:
	setp.gt.s32 	%p25, %r30, -1;
	cvt.s64.s32 	%rd18, %r30;
	setp.gt.u64 	%p26, %rd34, %rd18;
	and.pred  	%p27, %p25, %p26;
	and.pred  	%p28, %p27, %p1;
	not.pred 	%p29, %p28;
	@%p29 bra 	$L__BB0_12;
	add.s64 	%rd64, %rd97, 2;
	and.b64  	%rd65, %rd64, 4294967295;
	mad.lo.s64 	%rd66, %rd30, %rd18, %rd11;
	shl.b64 	%rd67, %rd66, 2;
	add.s64 	%rd68, %rd2, %rd67;
	ld.global.f32 	%f13, [%rd68];
	mad.lo.s64 	%rd69, %rd31, %rd65, %rd95;
	shl.b64 	%rd70, %rd69, 2;
	add.s64 	%rd71, %rd1, %rd70;
	ld.global.f32 	%f14, [%rd71];
	ld.global.f32 	%f15, [%rd5];
	fma.rn.f32 	%f16, %f13, %f14, %f15;
	st.global.f32 	[%rd5], %f16;
$L__BB0_12:
	add.s64 	%rd97, %rd97, 4;
	add.s64 	%rd72, %rd8, %rd97;
	add.s32 	%r30, %r30, 4;
	add.s64 	%rd96, %rd96, %rd9;
	setp.ne.s64 	%p30, %rd72, 1;
	mov.u64 	%rd99, %rd6;
	@%p30 bra 	$L__BB0_4;
$L__BB0_13:
	and.b64  	%rd73, %rd31, 3;
	setp.eq.s64 	%p31, %rd73, 0;
	@%p31 bra 	$L__BB0_23;
	setp.eq.s64 	%p32, %rd73, 1;
	@%p32 bra 	$L__BB0_20;
	cvt.u32.u64 	%r24, %rd99;
	add.s32 	%r25, %r2, %r24;
	setp.gt.s32 	%p33, %r25, -1;
	cvt.s64.s32 	%rd22, %r25;
	setp.gt.u64 	%p34, %rd34, %rd22;
	and.pred  	%p35, %p33, %p34;
	and.pred  	%p36, %p35, %p1;
	not.pred 	%p37, %p36;
	@%p37 bra 	$L__BB0_17;
	mad.lo.s64 	%rd74, %rd30, %rd22, %rd11;
	shl.b64 	%rd75, %rd74, 2;
	add.s64 	%rd76, %rd2, %rd75;
	ld.global.f32 	%f17, [%rd76];
	mad.lo.s64 	%rd77, %rd99, %rd31, %rd95;
	shl.b64 	%rd78, %rd77, 2;
	add.s64 	%rd79, %rd1, %rd78;
	ld.global.f32 	%f18, [%rd79];
	ld.global.f32 	%f19, [%rd5];
	fma.rn.f32 	%f20, %f17, %f18, %f19;
	st.global.f32 	[%rd5], %f20;
$L__BB0_17:
	cvt.u32.u64 	%r26, %rd22;
	add.s32 	%r27, %r26, 1;
	setp.gt.s32 	%p38, %r27, -1;
	cvt.s64.s32 	%rd23, %r27;
	setp.gt.u64 	%p39, %rd34, %rd23;
	and.pred  	%p40, %p38, %p39;
	and.pred  	%p41, %p40, %p1;
	not.pred 	%p42, %p41;
	@%p42 bra 	$L__BB0_19;
	add.s64 	%rd80, %rd99, 1;
	and.b64  	%rd81, %rd80, 4294967295;
	mad.lo.s64 	%rd82, %rd30, %rd23, %rd11;
	shl.b64 	%rd83, %rd82, 2;
	add.s64 	%rd84, %rd2, %rd83;
	ld.global.f32 	%f21, [%rd84];
	mad.lo.s64 	%rd85, %rd31, %rd81, %rd95;
	shl.b64 	%rd86, %rd85, 2;
	add.s64 	%rd87, %rd1, %rd86;
	ld.global.f32 	%f22, [%rd87];
	ld.global.f32 	%f23, [%rd5];
	fma.rn.f32 	%f24, %f21, %f22, %f23;
	st.global.f32 	[%rd5], %f24;
$L__BB0_19:
	add.s64 	%rd88, %rd99, 2;
	and.b64  	%rd99, %rd88, 4294967295;
$L__BB0_20:
	setp.eq.s64 	%p43, %rd7, 0;
	@%p43 bra 	$L__BB0_23;
	cvt.u32.u64 	%r28, %rd99;
	add.s32 	%r29, %r2, %r28;
	setp.gt.s32 	%p44, %r29, -1;
	cvt.s64.s32 	%rd26, %r29;
	setp.gt.u64 	%p45, %rd34, %rd26;
	and.pred  	%p46, %p44, %p45;
	and.pred  	%p47, %p46, %p1;
	not.pred 	%p48, %p47;
	@%p48 bra 	$L__BB0_23;
	mad.lo.s64 	%rd89, %rd30, %rd26, %rd11;
	shl.b64 	%rd90, %rd89, 2;
	add.s64 	%rd91, %rd2, %rd90;
	ld.global.f32 	%f25, [%rd91];
	mad.lo.s64 	%rd92, %rd99, %rd31, %rd95;
	shl.b64 	%rd93, %rd92, 2;
	add.s64 	%rd94, %rd1, %rd93;
	ld.global.f32 	%f26, [%rd94];
	ld.global.f32 	%f27, [%rd5];
	fma.rn.f32 	%f28, %f25, %f26, %f27;
	st.global.f32 	[%rd5], %f28;
$L__BB0_23:
	add.s64 	%rd95, %rd95, 1;
	setp.gt.u64 	%p49, %rd31, %rd95;
	@%p49 bra 	$L__BB0_2;
$L__BB0_24:
	ret;

}


// ===== COMPILED SASS (sm_100) =====

	.target	sm_100

	.elftype	@"ET_EXEC"


//--------------------- .note.nv.tkinfo           --------------------------
	.section	.note.nv.tkinfo,"",@"SHT_NOTE"
	.sectionflags	@"SHF_NOTE_NV_TKINFO"
	.tkinfo
        /*0018*/ 	.word	0x00000002
        /*0030*/ 	.string	""
        /*0030*/ 	.string	"ptxas"
        /*0030*/ 	.string	"Cuda compilation tools, release 13.0, V13.0.88"
        /*0030*/ 	.string	"Build cuda_13.0.r13.0/compiler.36424714_0"
        /*0030*/ 	.string	"-arch sm_100 -m 64 "



//--------------------- .note.nv.cuinfo           --------------------------
	.section	.note.nv.cuinfo,"",@"SHT_NOTE"
	.sectionflags	@"SHF_NOTE_NV_CUINFO"
        /*0018*/ 	.short	0x0002
        /*001a*/ 	.short	0x0064
        /*001c*/ 	.short	0x0082
	.zero		2


//--------------------- .nv.info                  --------------------------
	.section	.nv.info,"",@"SHT_CUDA_INFO"
	.align	4


	//----- nvinfo : EIATTR_REGCOUNT
	.align		4
        /*0000*/ 	.byte	0x04, 0x2f
        /*0002*/ 	.short	(.L_1 - .L_0)
	.align		4
.L_0:
        /*0004*/ 	.word	index@(_Z21convolution_2D_KernelPfS_S_mmm)
        /*0008*/ 	.word	0x00000020


	//----- nvinfo : EIATTR_FRAME_SIZE
	.align		4
.L_1:
        /*000c*/ 	.byte	0x04, 0x11
        /*000e*/ 	.short	(.L_3 - .L_2)
	.align		4
.L_2:
        /*0010*/ 	.word	index@(_Z21convolution_2D_KernelPfS_S_mmm)
        /*0014*/ 	.word	0x00000000


	//----- nvinfo : EIATTR_MIN_STACK_SIZE
	.align		4
.L_3:
        /*0018*/ 	.byte	0x04, 0x12
        /*001a*/ 	.short	(.L_5 - .L_4)
	.align		4
.L_4:
        /*001c*/ 	.word	index@(_Z21convolution_2D_KernelPfS_S_mmm)
        /*0020*/ 	.word	0x00000000
.L_5:


//--------------------- .nv.compat                --------------------------
	.section	.nv.compat,"",@"SHT_CUDA_COMPAT_INFO"
	.align	4
        /*0000*/ 	.byte	0x02, 0x09, 0x00, 0x00, 0x02, 0x02, 0x01, 0x00, 0x02, 0x05, 0x05, 0x00, 0x03, 0x07, 0x01, 0x01
        /*0010*/ 	.byte	0x02, 0x03, 0x00, 0x00, 0x02, 0x06, 0x01, 0x00, 0x04, 0x0b, 0x08, 0x00, 0x09, 0x00, 0x00, 0x00
        /*0020*/ 	.byte	0x00, 0x00, 0x00, 0x00


//--------------------- .nv.info._Z21convolution_2D_KernelPfS_S_mmm --------------------------
	.section	.nv.info._Z21convolution_2D_KernelPfS_S_mmm,"",@"SHT_CUDA_INFO"
	.sectionflags	@""
	.align	4


	//----- nvinfo : EIATTR_CUDA_API_VERSION
	.align		4
        /*0000*/ 	.byte	0x04, 0x37
        /*0002*/ 	.short	(.L_7 - .L_6)
.L_6:
        /*0004*/ 	.word	0x00000082


	//----- nvinfo : EIATTR_KPARAM_INFO
	.align		4
.L_7:
        /*0008*/ 	.byte	0x04, 0x17
        /*000a*/ 	.short	(.L_9 - .L_8)
.L_8:
        /*000c*/ 	.word	0x00000000
        /*0010*/ 	.short	0x0005
        /*0012*/ 	.short	0x0028
        /*0014*/ 	.byte	0x00, 0xf0, 0x21, 0x00


	//----- nvinfo : EIATTR_KPARAM_INFO
	.align		4
.L_9:
        /*0018*/ 	.byte	0x04, 0x17
        /*001a*/ 	.short	(.L_11 - .L_10)
.L_10:
        /*001c*/ 	.word	0x00000000
        /*0020*/ 	.short	0x0004
        /*0022*/ 	.short	0x0020
        /*0024*/ 	.byte	0x00, 0xf0, 0x21, 0x00


	//----- nvinfo : EIATTR_KPARAM_INFO
	.align		4
.L_11:
        /*0028*/ 	.byte	0x04, 0x17
        /*002a*/ 	.short	(.L_13 - .L_12)
.L_12:
        /*002c*/ 	.word	0x00000000
        /*0030*/ 	.short	0x0003
        /*0032*/ 	.short	0x0018
        /*0034*/ 	.byte	0x00, 0xf0, 0x21, 0x00


	//----- nvinfo : EIATTR_KPARAM_INFO
	.align		4
.L_13:
        /*0038*/ 	.byte	0x04, 0x17
        /*003a*/ 	.short	(.L_15 - .L_14)
.L_14:
        /*003c*/ 	.word	0x00000000
        /*0040*/ 	.short	0x0002
        /*0042*/ 	.short	0x0010
        /*0044*/ 	.byte	0x00, 0xf5, 0x21, 0x00


	//----- nvinfo : EIATTR_KPARAM_INFO
	.align		4
.L_15:
        /*0048*/ 	.byte	0x04, 0x17
        /*004a*/ 	.short	(.L_17 - .L_16)
.L_16:
        /*004c*/ 	.word	0x00000000
        /*0050*/ 	.short	0x0001
        /*0052*/ 	.short	0x0008
        /*0054*/ 	.byte	0x00, 0xf5, 0x21, 0x00


	//----- nvinfo : EIATTR_KPARAM_INFO
	.align		4
.L_17:
        /*0058*/ 	.byte	0x04, 0x17
        /*005a*/ 	.short	(.L_19 - .L_18)
.L_18:
        /*005c*/ 	.word	0x00000000
        /*0060*/ 	.short	0x0000
        /*0062*/ 	.short	0x0000
        /*0064*/ 	.byte	0x00, 0xf5, 0x21, 0x00


	//----- nvinfo : EIATTR_SPARSE_MMA_MASK
	.align		4
.L_19:
        /*0068*/ 	.byte	0x03, 0x50
        /*006a*/ 	.short	0x0000


	//----- nvinfo : EIATTR_MAXREG_COUNT
	.align		4
        /*006c*/ 	.byte	0x03, 0x1b
        /*006e*/ 	.short	0x00ff


	//----- nvinfo : EIATTR_MERCURY_ISA_VERSION
	.align		4
        /*0070*/ 	.byte	0x03, 0x5f
        /*0072*/ 	.short	0x0101


	//----- nvinfo : EIATTR_VRC_CTA_INIT_COUNT
	.align		4
        /*0074*/ 	.byte	0x02, 0x4a
	.zero		1
	.zero		1


	//----- nvinfo : EIATTR_EXIT_INSTR_OFFSETS
	.align		4
        /*0078*/ 	.byte	0x04, 0x1c
        /*007a*/ 	.short	(.L_21 - .L_20)


	//   ....[0]....
.L_20:
        /*007c*/ 	.word	0x00000130


	//   ....[1]....
        /*0080*/ 	.word	0x000011e0


	//----- nvinfo : EIATTR_CRS_STACK_SIZE
	.align		4
.L_21:
        /*0084*/ 	.byte	0x04, 0x1e
        /*0086*/ 	.short	(.L_23 - .L_22)
.L_22:
        /*0088*/ 	.word	0x00000000


	//----- nvinfo : EIATTR_CBANK_PARAM_SIZE
	.align		4
.L_23:
        /*008c*/ 	.byte	0x03, 0x19
        /*008e*/ 	.short	0x0030


	//----- nvinfo : EIATTR_PARAM_CBANK
	.align		4
        /*0090*/ 	.byte	0x04, 0x0a
        /*0092*/ 	.short	(.L_25 - .L_24)
	.align		4
.L_24:
        /*0094*/ 	.word	index@(.nv.constant0._Z21convolution_2D_KernelPfS_S_mmm)
        /*0098*/ 	.short	0x0380
        /*009a*/ 	.short	0x0030


	//----- nvinfo : EIATTR_SW_WAR
	.align		4
.L_25:
        /*009c*/ 	.byte	0x04, 0x36
        /*009e*/ 	.short	(.L_27 - .L_26)
.L_26:
        /*00a0*/ 	.word	0x00000008
.L_27:


//--------------------- .nv.callgraph             --------------------------
	.section	.nv.callgraph,"",@"SHT_CUDA_CALLGRAPH"
	.align	4
	.sectionentsize	8
	.align		4
        /*0000*/ 	.word	0x00000000
	.align		4
        /*0004*/ 	.word	0xffffffff
	.align		4
        /*0008*/ 	.word	0x00000000
	.align		4
        /*000c*/ 	.word	0xfffffffe
	.align		4
        /*0010*/ 	.word	0x00000000
	.align		4
        /*0014*/ 	.word	0xfffffffd
	.align		4
        /*0018*/ 	.word	0x00000000
	.align		4
        /*001c*/ 	.word	0xfffffffc


//--------------------- .text._Z21convolution_2D_KernelPfS_S_mmm --------------------------
	.section	.text._Z21convolution_2D_KernelPfS_S_mmm,"ax",@progbits
	.align	128
        .global         _Z21convolution_2D_KernelPfS_S_mmm
        .type           _Z21convolution_2D_KernelPfS_S_mmm,@function
        .size           _Z21convolution_2D_KernelPfS_S_mmm,(.L_x_17 - _Z21convolution_2D_KernelPfS_S_mmm)
        .other          _Z21convolution_2D_KernelPfS_S_mmm,@"STO_CUDA_ENTRY STV_DEFAULT"
_Z21convolution_2D_KernelPfS_S_mmm:
.text._Z21convolution_2D_KernelPfS_S_mmm:
[----:B------:R-:W-:Y:S01]  /*0000*/  LDC R1, c[0x0][0x37c] ;  /* 0x0000df00ff017b82 */ /* 0x000fe20000000800 */
[----:B------:R-:W0:Y:S07]  /*0010*/  S2R R0, SR_TID.Y ;  /* 0x0000000000007919 */ /* 0x000e2e0000002200 */
[----:B------:R-:W1:Y:S01]  /*0020*/  LDC R2, c[0x0][0x360] ;  /* 0x0000d800ff027b82 */ /* 0x000e620000000800 */
[----:B------:R-:W2:Y:S01]  /*0030*/  LDCU.64 UR6, c[0x0][0x398] ;  /* 0x00007300ff0677ac */ /* 0x000ea20008000a00 */
[----:B------:R-:W1:Y:S06]  /*0040*/  S2R R3, SR_TID.X ;  /* 0x0000000000037919 */ /* 0x000e6c0000002100 */
[----:B------:R-:W0:Y:S08]  /*0050*/  S2UR UR5, SR_CTAID.Y ;  /* 0x00000000000579c3 */ /* 0x000e300000002600 */
[----:B------:R-:W0:Y:S08]  /*0060*/  LDC R7, c[0x0][0x364] ;  /* 0x0000d900ff077b82 */ /* 0x000e300000000800 */
[----:B------:R-:W1:Y:S08]  /*0070*/  S2UR UR4, SR_CTAID.X ;  /* 0x00000000000479c3 */ /* 0x000e700000002500 */
[----:B------:R-:W3:Y:S08]  /*0080*/  LDC.64 R10, c[0x0][0x3a0] ;  /* 0x0000e800ff0a7b82 */ /* 0x000ef00000000a00 */
[----:B------:R-:W4:Y:S01]  /*0090*/  LDC.64 R8, c[0x0][0x3a8] ;  /* 0x0000ea00ff087b82 */ /* 0x000f220000000a00 */
[----:B0-----:R-:W-:-:S05]  /*00a0*/  IMAD R7, R7, UR5, R0 ;  /* 0x0000000507077c24 */ /* 0x001fca000f8e0200 */
[----:B--2---:R-:W-:Y:S01]  /*00b0*/  ISETP.GE.U32.AND P0, PT, R7, UR6, PT ;  /* 0x0000000607007c0c */ /* 0x004fe2000bf06070 */
[----:B-1----:R-:W-:-:S03]  /*00c0*/  IMAD R2, R2, UR4, R3 ;  /* 0x0000000402027c24 */ /* 0x002fc6000f8e0203 */
[----:B------:R-:W-:Y:S02]  /*00d0*/  ISETP.GE.U32.AND.EX P0, PT, RZ, UR7, PT, P0 ;  /* 0x00000007ff007c0c */ /* 0x000fe4000bf06100 */
[----:B------:R-:W-:Y:S02]  /*00e0*/  SHF.R.S32.HI R3, RZ, 0x1f, R2 ;  /* 0x0000001fff037819 */ /* 0x000fe40000011402 */
[----:B---3--:R-:W-:-:S04]  /*00f0*/  ISETP.GE.U32.AND P1, PT, R2, R10, PT ;  /* 0x0000000a0200720c */ /* 0x008fc80003f26070 */
[----:B------:R-:W-:Y:S02]  /*0100*/  ISETP.GE.U32.OR.EX P0, PT, R3, R11, P0, P1 ;  /* 0x0000000b0300720c */ /* 0x000fe40000706510 */
[----:B----4-:R-:W-:-:S04]  /*0110*/  ISETP.EQ.U32.AND P2, PT, R8, RZ, PT ;  /* 0x000000ff0800720c */ /* 0x010fc80003f42070 */
[----:B------:R-:W-:-:S13]  /*0120*/  ISETP.EQ.OR.EX P0, PT, R9, RZ, P0, P2 ;  /* 0x000000ff0900720c */ /* 0x000fda0000702720 */
[----:B------:R-:W-:Y:S05]  /*0130*/  @P0 EXIT ;  /* 0x000000000000094d */ /* 0x000fea0003800000 */
[----:B------:R-:W0:Y:S01]  /*0140*/  LDCU.64 UR4, c[0x0][0x390] ;  /* 0x00007200ff0477ac */ /* 0x000e220008000a00 */
[C---:B------:R-:W-:Y:S01]  /*0150*/  IMAD.WIDE.U32 R4, R7.reuse, R10, R2 ;  /* 0x0000000a07047225 */ /* 0x040fe200078e0002 */
[----:B------:R-:W-:Y:S01]  /*0160*/  SHF.R.U64 R0, R8, 0x1, R9 ;  /* 0x0000000108007819 */ /* 0x000fe20000001209 */
[----:B------:R-:W1:Y:S02]  /*0170*/  LDCU.64 UR6, c[0x0][0x358] ;  /* 0x00006b00ff0677ac */ /* 0x000e640008000a00 */
[C---:B------:R-:W-:Y:S02]  /*0180*/  IMAD R5, R7.reuse, R11, R5 ;  /* 0x0000000b07057224 */ /* 0x040fe400078e0205 */
[--C-:B------:R-:W-:Y:S02]  /*0190*/  IMAD.IADD R3, R2, 0x1, -R0.reuse ;  /* 0x0000000102037824 */ /* 0x100fe400078e0a00 */
[C-C-:B------:R-:W-:Y:S01]  /*01a0*/  IMAD.IADD R2, R7.reuse, 0x1, -R0.reuse ;  /* 0x0000000107027824 */ /* 0x140fe200078e0a00 */
[----:B------:R-:W-:-:S02]  /*01b0*/  IADD3 R0, PT, PT, R7, 0x3, -R0 ;  /* 0x0000000307007810 */ /* 0x000fc40007ffe800 */
[----:B------:R-:W-:Y:S02]  /*01c0*/  CS2R R6, SRZ ;  /* 0x0000000000067805 */ /* 0x000fe4000001ff00 */
[----:B0-----:R-:W-:-:S04]  /*01d0*/  LEA R12, P0, R4, UR4, 0x2 ;  /* 0x00000004040c7c11 */ /* 0x001fc8000f8010ff */
[----:B------:R-:W-:Y:S02]  /*01e0*/  LEA.HI.X R13, R4, UR5, R5, 0x2, P0 ;  /* 0x00000005040d7c11 */ /* 0x000fe400080f1405 */
[----:B-1----:R-:W-:-:S07]  /*01f0*/  SHF.L.U64.HI R4, R8, 0x4, R9 ;  /* 0x0000000408047819 */ /* 0x002fce0000010209 */
.L_x_15:
[----:B0-----:R-:W0:Y:S01]  /*0200*/  LDCU.128 UR8, c[0x0][0x3a0] ;  /* 0x00007400ff0877ac */ /* 0x001e220008000c00 */
[C---:B---3--:R-:W-:Y:S01]  /*0210*/  IMAD.IADD R5, R3.reuse, 0x1, R6 ;  /* 0x0000000103057824 */ /* 0x048fe200078e0206 */
[----:B------:R-:W-:Y:S01]  /*0220*/  IADD3 RZ, P1, PT, R3, R6, RZ ;  /* 0x0000000603ff7210 */ /* 0x000fe20007f3e0ff */
[----:B------:R-:W-:-:S03]  /*0230*/  IMAD.MOV.U32 R23, RZ, RZ, RZ ;  /* 0x000000ffff177224 */ /* 0x000fc600078e00ff */
[----:B------:R-:W-:Y:S01]  /*0240*/  SHF.R.S32.HI R9, RZ, 0x1f, R5 ;  /* 0x0000001fff097819 */ /* 0x000fe20000011405 */
[----:B0-----:R-:W-:Y:S01]  /*0250*/  UIADD3 UR4, UP0, UPT, UR10, -0x1, URZ ;  /* 0xffffffff0a047890 */ /* 0x001fe2000ff1e0ff */
[----:B------:R-:W-:-:S03]  /*0260*/  ISETP.GE.U32.AND P0, PT, R5, UR8, PT ;  /* 0x0000000805007c0c */ /* 0x000fc6000bf06070 */
[----:B------:R-:W-:Y:S01]  /*0270*/  UIADD3.X UR5, UPT, UPT, UR11, -0x1, URZ, UP0, !UPT ;  /* 0xffffffff0b057890 */ /* 0x000fe200087fe4ff */
[----:B------:R-:W-:Y:S01]  /*0280*/  ISETP.GE.U32.AND.EX P0, PT, R9, UR9, PT, P0 ;  /* 0x0000000909007c0c */ /* 0x000fe2000bf06100 */
[----:B------:R-:W-:Y:S01]  /*0290*/  UISETP.GE.U32.AND UP0, UPT, UR4, 0x3, UPT ;  /* 0x000000030400788c */ /* 0x000fe2000bf06070 */
[----:B------:R-:W-:Y:S02]  /*02a0*/  LEA.HI.X.SX32 R9, R3, R7, 0x1, P1 ;  /* 0x0000000703097211 */ /* 0x000fe400008f0eff */
[----:B------:R-:W-:Y:S01]  /*02b0*/  ISETP.GT.AND P0, PT, R5, -0x1, !P0 ;  /* 0xffffffff0500780c */ /* 0x000fe20004704270 */
[----:B------:R-:W-:Y:S01]  /*02c0*/  UISETP.GE.U32.AND.EX UP0, UPT, UR5, URZ, UPT, UP0 ;  /* 0x000000ff0500728c */ /* 0x000fe2000bf06100 */
[----:B------:R-:W-:-:S08]  /*02d0*/  IMAD.MOV.U32 R5, RZ, RZ, RZ ;  /* 0x000000ffff057224 */ /* 0x000fd000078e00ff */
[----:B-12-4-:R-:W-:Y:S05]  /*02e0*/  BRA.U !UP0, `(.L_x_0) ;  /* 0x0000000908007547 */ /* 0x016fea000b800000 */
[----:B------:R-:W0:Y:S01]  /*02f0*/  LDC.64 R22, c[0x0][0x388] ;  /* 0x0000e200ff167b82 */ /* 0x000e220000000a00 */
[----:B------:R-:W-:Y:S01]  /*0300*/  IMAD.MOV.U32 R24, RZ, RZ, RZ ;  /* 0x000000ffff187224 */ /* 0x000fe200078e00ff */
[----:B------:R-:W1:Y:S01]  /*0310*/  LDCU UR4, c[0x0][0x3ac] ;  /* 0x00007580ff0477ac */ /* 0x000e620008000800 */
[----:B------:R-:W-:Y:S01]  /*0320*/  IMAD.MOV.U32 R25, RZ, RZ, R0 ;  /* 0x000000ffff197224 */ /* 0x000fe200078e0000 */
[----:B------:R-:W2:Y:S01]  /*0330*/  LDCU.64 UR8, c[0x0][0x398] ;  /* 0x00007300ff0877ac */ /* 0x000ea20008000a00 */
[----:B------:R-:W3:Y:S01]  /*0340*/  LDCU.128 UR12, c[0x0][0x380] ;  /* 0x00007000ff0c77ac */ /* 0x000ee20008000c00 */
[----:B------:R-:W4:Y:S01]  /*0350*/  LDCU.128 UR16, c[0x0][0x3a0] ;  /* 0x00007400ff1077ac */ /* 0x000f220008000c00 */
[----:B0-----:R-:W-:Y:S01]  /*0360*/  LEA R5, P1, R6, R22, 0x2 ;  /* 0x0000001606057211 */ /* 0x001fe200078210ff */
[----:B------:R-:W-:-:S03]  /*0370*/  IMAD.MOV.U32 R22, RZ, RZ, 0x1 ;  /* 0x00000001ff167424 */ /* 0x000fc600078e00ff */
[----:B-1234-:R-:W-:-:S09]  /*0380*/  LEA.HI.X R23, R6, R23, R7, 0x2, P1 ;  /* 0x0000001706177211 */ /* 0x01efd200008f1407 */
.L_x_7:
[----:B------:R-:W-:Y:S02]  /*0390*/  VIADD R21, R25, 0xfffffffd ;  /* 0xfffffffd19157836 */ /* 0x000fe40000000000 */
[----:B------:R-:W-:-:S03]  /*03a0*/  IMAD.IADD R10, R3, 0x1, R6 ;  /* 0x00000001030a7824 */ /* 0x000fc600078e0206 */
[----:B------:R-:W-:Y:S02]  /*03b0*/  ISETP.GE.U32.AND P2, PT, R21, UR8, PT ;  /* 0x0000000815007c0c */ /* 0x000fe4000bf46070 */
[----:B------:R-:W-:-:S04]  /*03c0*/  SHF.R.S32.HI R11, RZ, 0x1f, R21 ;  /* 0x0000001fff0b7819 */ /* 0x000fc80000011415 */
[----:B------:R-:W-:-:S04]  /*03d0*/  ISETP.GE.U32.AND.EX P2, PT, R11, UR9, PT, P2 ;  /* 0x000000090b007c0c */ /* 0x000fc8000bf46120 */
[----:B------:R-:W-:-:S04]  /*03e0*/  ISETP.GT.AND P2, PT, R21, -0x1, !P2 ;  /* 0xffffffff1500780c */ /* 0x000fc80005744270 */
[----:B------:R-:W-:-:S13]  /*03f0*/  PLOP3.LUT P2, PT, P2, P0, PT, 0x80, 0x8 ;  /* 0x000000000008781c */ /* 0x000fda0001741070 */
[----:B------:R-:W0:Y:S08]  /*0400*/  @P2 LDC.64 R14, c[0x0][0x3a0] ;  /* 0x0000e800ff0e2b82 */ /* 0x000e300000000a00 */
[----:B-12---:R-:W1:Y:S01]  /*0410*/  @P2 LDC.64 R16, c[0x0][0x380] ;  /* 0x0000e000ff102b82 */ /* 0x006e620000000a00 */
[----:B0-----:R-:W-:Y:S02]  /*0420*/  @P2 IMAD R20, R11, R14, RZ ;  /* 0x0000000e0b142224 */ /* 0x001fe400078e02ff */
[----:B------:R-:W-:-:S02]  /*0430*/  @P2 IMAD.MOV.U32 R11, RZ, RZ, R9 ;  /* 0x000000ffff0b2224 */ /* 0x000fc400078e0009 */
[C---:B------:R-:W-:Y:S02]  /*0440*/  @P2 IMAD R15, R21.reuse, R15, R20 ;  /* 0x0000000f150f2224 */ /* 0x040fe400078e0214 */
[----:B------:R-:W-:-:S04]  /*0450*/  @P2 IMAD.WIDE.U32 R18, R21, R14, R10 ;  /* 0x0000000e15122225 */ /* 0x000fc800078e000a */
[----:B------:R-:W-:Y:S01]  /*0460*/  @P2 IMAD.IADD R14, R19, 0x1, R15 ;  /* 0x00000001130e2824 */ /* 0x000fe200078e020f */
[C---:B-1----:R-:W-:Y:S01]  /*0470*/  @P2 LEA R16, P1, R18.reuse, R16, 0x2 ;  /* 0x0000001012102211 */ /* 0x042fe200078210ff */
[----:B------:R-:W-:Y:S01]  /*0480*/  @P2 IMAD.MOV.U32 R15, RZ, RZ, R23 ;  /* 0x000000ffff0f2224 */ /* 0x000fe200078e0017 */
[----:B------:R-:W2:Y:S02]  /*0490*/  @P2 LDG.E R19, desc[UR6][R12.64] ;  /* 0x000000060c132981 */ /* 0x000ea4000c1e1900 */
[----:B------:R-:W-:Y:S01]  /*04a0*/  @P2 LEA.HI.X R17, R18, R17, R14, 0x2, P1 ;  /* 0x0000001112112211 */ /* 0x000fe200008f140e */
[----:B------:R-:W-:-:S04]  /*04b0*/  @P2 IMAD.MOV.U32 R14, RZ, RZ, R5 ;  /* 0x000000ffff0e2224 */ /* 0x000fc800078e0005 */
[----:B------:R-:W2:Y:S04]  /*04c0*/  @P2 LDG.E R16, desc[UR6][R16.64] ;  /* 0x0000000610102981 */ /* 0x000ea8000c1e1900 */
[----:B------:R-:W2:Y:S01]  /*04d0*/  @P2 LDG.E R15, desc[UR6][R14.64] ;  /* 0x000000060e0f2981 */ /* 0x000ea2000c1e1900 */
[----:B------:R-:W-:-:S05]  /*04e0*/  VIADD R21, R25, 0xfffffffe ;  /* 0xfffffffe19157836 */ /* 0x000fca0000000000 */
[----:B------:R-:W-:Y:S02]  /*04f0*/  ISETP.GE.U32.AND P3, PT, R21, UR8, PT ;  /* 0x0000000815007c0c */ /* 0x000fe4000bf66070 */
[----:B------:R-:W-:-:S04]  /*0500*/  SHF.R.S32.HI R18, RZ, 0x1f, R21 ;  /* 0x0000001fff127819 */ /* 0x000fc80000011415 */
[----:B------:R-:W-:-:S04]  /*0510*/  ISETP.GE.U32.AND.EX P3, PT, R18, UR9, PT, P3 ;  /* 0x0000000912007c0c */ /* 0x000fc8000bf66130 */
[----:B------:R-:W-:-:S04]  /*0520*/  ISETP.GT.AND P3, PT, R21, -0x1, !P3 ;  /* 0xffffffff1500780c */ /* 0x000fc80005f64270 */
[----:B------:R-:W-:Y:S01]  /*0530*/  PLOP3.LUT P4, PT, P3, P0, PT, 0x80, 0x8 ;  /* 0x000000000008781c */ /* 0x000fe20001f81070 */
[----:B------:R-:W-:Y:S01]  /*0540*/  VIADD R27, R21, 0x1 ;  /* 0x00000001151b7836 */ /* 0x000fe20000000000 */
[----:B------:R-:W-:Y:S01]  /*0550*/  BSSY.RECONVERGENT B0, `(.L_x_1) ;  /* 0x0000018000007945 */ /* 0x000fe20003800200 */
[----:B------:R-:W-:-:S03]  /*0560*/  ISETP.GE.U32.AND P1, PT, R25, UR8, PT ;  /* 0x0000000819007c0c */ /* 0x000fc6000bf26070 */
[----:B------:R-:W-:Y:S01]  /*0570*/  ISETP.GE.U32.AND P3, PT, R27, UR8, PT ;  /* 0x000000081b007c0c */ /* 0x000fe2000bf66070 */
[----:B--2---:R-:W-:-:S05]  /*0580*/  @P2 FFMA R15, R16, R15, R19 ;  /* 0x0000000f100f2223 */ /* 0x004fca0000000013 */
[----:B------:R0:W-:Y:S01]  /*0590*/  @P2 STG.E desc[UR6][R12.64], R15 ;  /* 0x0000000f0c002986 */ /* 0x0001e2000c101906 */
[----:B------:R-:W-:Y:S06]  /*05a0*/  @!P4 BRA `(.L_x_2) ;  /* 0x000000000048c947 */ /* 0x000fec0003800000 */
[----:B------:R-:W-:Y:S01]  /*05b0*/  IMAD R16, R18, UR16, RZ ;  /* 0x0000001012107c24 */ /* 0x000fe2000f8e02ff */
[----:B------:R-:W-:Y:S01]  /*05c0*/  LOP3.LUT R19, R22, 0xfffffffd, RZ, 0xc0, !PT ;  /* 0xfffffffd16137812 */ /* 0x000fe200078ec0ff */
[----:B------:R-:W-:Y:S02]  /*05d0*/  IMAD.MOV.U32 R14, RZ, RZ, R10 ;  /* 0x000000ffff0e7224 */ /* 0x000fe400078e000a */
[----:B0-----:R-:W-:Y:S02]  /*05e0*/  IMAD.MOV.U32 R15, RZ, RZ, R9 ;  /* 0x000000ffff0f7224 */ /* 0x001fe400078e0009 */
[----:B------:R-:W-:Y:S02]  /*05f0*/  IMAD R29, R21, UR17, R16 ;  /* 0x00000011151d7c24 */ /* 0x000fe4000f8e0210 */
[----:B------:R-:W-:-:S04]  /*0600*/  IMAD.WIDE.U32 R16, R19, UR18, R6 ;  /* 0x0000001213107c25 */ /* 0x000fc8000f8e0006 */
[----:B------:R-:W-:Y:S01]  /*0610*/  IMAD.WIDE.U32 R20, R21, UR16, R14 ;  /* 0x0000001015147c25 */ /* 0x000fe2000f8e000e */
[----:B------:R-:W-:-:S03]  /*0620*/  LEA R14, P4, R16, UR14, 0x2 ;  /* 0x0000000e100e7c11 */ /* 0x000fc6000f8810ff */
[----:B------:R-:W-:Y:S01]  /*0630*/  IMAD R15, R19, UR19, R17 ;  /* 0x00000013130f7c24 */ /* 0x000fe2000f8e0211 */
[----:B------:R-:W-:Y:S01]  /*0640*/  LEA R18, P2, R20, UR12, 0x2 ;  /* 0x0000000c14127c11 */ /* 0x000fe2000f8410ff */
[----:B------:R-:W-:Y:S01]  /*0650*/  IMAD.IADD R21, R21, 0x1, R29 ;  /* 0x0000000115157824 */ /* 0x000fe200078e021d */
[----:B------:R-:W2:Y:S02]  /*0660*/  LDG.E R17, desc[UR6][R12.64] ;  /* 0x000000060c117981 */ /* 0x000ea4000c1e1900 */
[----:B------:R-:W-:Y:S02]  /*0670*/  LEA.HI.X R15, R16, UR15, R15, 0x2, P4 ;  /* 0x0000000f100f7c11 */ /* 0x000fe4000a0f140f */
[----:B------:R-:W-:-:S04]  /*0680*/  LEA.HI.X R19, R20, UR13, R21, 0x2, P2 ;  /* 0x0000000d14137c11 */ /* 0x000fc800090f1415 */
[----:B------:R-:W2:Y:S04]  /*0690*/  LDG.E R15, desc[UR6][R14.64] ;  /* 0x000000060e0f7981 */ /* 0x000ea8000c1e1900 */
[----:B------:R-:W2:Y:S02]  /*06a0*/  LDG.E R18, desc[UR6][R18.64] ;  /* 0x0000000612127981 */ /* 0x000ea4000c1e1900 */
[----:B--2---:R-:W-:-:S05]  /*06b0*/  FFMA R17, R18, R15, R17 ;  /* 0x0000000f12117223 */ /* 0x004fca0000000011 */
[----:B------:R1:W-:Y:S02]  /*06c0*/  STG.E desc[UR6][R12.64], R17 ;  /* 0x000000110c007986 */ /* 0x0003e4000c101906 */
.L_x_2:
[----:B------:R-:W-:Y:S05]  /*06d0*/  BSYNC.RECONVERGENT B0 ;  /* 0x0000000000007941 */ /* 0x000fea0003800200 */
.L_x_1:
[----:B------:R-:W-:Y:S01]  /*06e0*/  SHF.R.S32.HI R16, RZ, 0x1f, R27 ;  /* 0x0000001fff107819 */ /* 0x000fe2000001141b */
[----:B------:R-:W-:Y:S01]  /*06f0*/  BSSY.RECONVERGENT B0, `(.L_x_3) ;  /* 0x000001c000007945 */ /* 0x000fe20003800200 */
[----:B------:R-:W-:Y:S02]  /*0700*/  SHF.R.S32.HI R26, RZ, 0x1f, R25 ;  /* 0x0000001fff1a7819 */ /* 0x000fe40000011419 */
[----:B------:R-:W-:Y:S02]  /*0710*/  ISETP.GE.U32.AND.EX P3, PT, R16, UR9, PT, P3 ;  /* 0x0000000910007c0c */ /* 0x000fe4000bf66130 */
[----:B------:R-:W-:Y:S02]  /*0720*/  ISETP.GE.U32.AND.EX P2, PT, R26, UR9, PT, P1 ;  /* 0x000000091a007c0c */ /* 0x000fe4000bf46110 */
[----:B------:R-:W-:Y:S02]  /*0730*/  ISETP.GT.AND P1, PT, R27, -0x1, !P3 ;  /* 0xffffffff1b00780c */ /* 0x000fe40005f24270 */
[----:B------:R-:W-:-:S02]  /*0740*/  ISETP.GT.AND P2, PT, R25, -0x1, !P2 ;  /* 0xffffffff1900780c */ /* 0x000fc40005744270 */
[----:B------:R-:W-:Y:S02]  /*0750*/  PLOP3.LUT P1, PT, P1, P0, PT, 0x80, 0x8 ;  /* 0x000000000008781c */ /* 0x000fe40000f21070 */
[----:B------:R-:W-:-:S11]  /*0760*/  PLOP3.LUT P2, PT, P2, P0, PT, 0x80, 0x8 ;  /* 0x000000000008781c */ /* 0x000fd60001741070 */
[----:B------:R-:W-:Y:S05]  /*0770*/  @!P1 BRA `(.L_x_4) ;  /* 0x00000000004c9947 */ /* 0x000fea0003800000 */
[----:B------:R-:W-:Y:S02]  /*0780*/  VIADD R19, R22, 0x1 ;  /* 0x0000000116137836 */ /* 0x000fe40000000000 */
[----:B------:R-:W-:Y:S02]  /*0790*/  IMAD R16, R16, UR16, RZ ;  /* 0x0000001010107c24 */ /* 0x000fe4000f8e02ff */
[----:B------:R-:W-:Y:S01]  /*07a0*/  IMAD.IADD R14, R3, 0x1, R6 ;  /* 0x00000001030e7824 */ /* 0x000fe200078e0206 */
[----:B------:R-:W-:Y:S01]  /*07b0*/  LOP3.LUT R19, R19, 0xfffffffe, RZ, 0xc0, !PT ;  /* 0xfffffffe13137812 */ /* 0x000fe200078ec0ff */
[----:B0-----:R-:W-:Y:S02]  /*07c0*/  IMAD.MOV.U32 R15, RZ, RZ, R9 ;  /* 0x000000ffff0f7224 */ /* 0x001fe400078e0009 */
[----:B------:R-:W-:Y:S02]  /*07d0*/  IMAD R29, R27, UR17, R16 ;  /* 0x000000111b1d7c24 */ /* 0x000fe4000f8e0210 */
[----:B-1----:R-:W-:-:S04]  /*07e0*/  IMAD.WIDE.U32 R16, R19, UR18, R6 ;  /* 0x0000001213107c25 */ /* 0x002fc8000f8e0006 */
        /* <DEDUP_REMOVED lines=12> */
.L_x_4:
[----:B------:R-:W-:Y:S05]  /*08b0*/  BSYNC.RECONVERGENT B0 ;  /* 0x0000000000007941 */ /* 0x000fea0003800200 */
.L_x_3:
[----:B------:R-:W-:Y:S04]  /*08c0*/  BSSY.RECONVERGENT B0, `(.L_x_5) ;  /* 0x0000014000007945 */ /* 0x000fe80003800200 */
[----:B------:R-:W-:Y:S05]  /*08d0*/  @!P2 BRA `(.L_x_6) ;  /* 0x000000000048a947 */ /* 0x000fea0003800000 */
[----:B------:R-:W-:Y:S02]  /*08e0*/  VIADD R21, R22, 0x2 ;  /* 0x0000000216157836 */ /* 0x000fe40000000000 */
[----:B------:R-:W-:Y:S02]  /*08f0*/  IMAD R26, R26, UR16, RZ ;  /* 0x000000101a1a7c24 */ /* 0x000fe4000f8e02ff */
[--C-:B------:R-:W-:Y:S02]  /*0900*/  IMAD.IADD R16, R3, 0x1, R6.reuse ;  /* 0x0000000103107824 */ /* 0x100fe400078e0206 */
[----:B-12---:R-:W-:Y:S02]  /*0910*/  IMAD.MOV.U32 R17, RZ, RZ, R9 ;  /* 0x000000ffff117224 */ /* 0x006fe400078e0009 */
[----:B0-----:R-:W-:-:S04]  /*0920*/  IMAD.WIDE.U32 R14, R21, UR18, R6 ;  /* 0x00000012150e7c25 */ /* 0x001fc8000f8e0006 */
[C---:B------:R-:W-:Y:S01]  /*0930*/  IMAD R19, R25.reuse, UR17, R26 ;  /* 0x0000001119137c24 */ /* 0x040fe2000f8e021a */
[----:B------:R-:W-:Y:S01]  /*0940*/  LEA R18, P2, R14, UR14, 0x2 ;  /* 0x0000000e0e127c11 */ /* 0x000fe2000f8410ff */
[----:B------:R-:W-:-:S04]  /*0950*/  IMAD.WIDE.U32 R16, R25, UR16, R16 ;  /* 0x0000001019107c25 */ /* 0x000fc8000f8e0010 */
[----:B------:R-:W-:Y:S01]  /*0960*/  IMAD R15, R21, UR19, R15 ;  /* 0x00000013150f7c24 */ /* 0x000fe2000f8e020f */
[----:B------:R-:W-:Y:S01]  /*0970*/  LEA R20, P1, R16, UR12, 0x2 ;  /* 0x0000000c10147c11 */ /* 0x000fe2000f8210ff */
[----:B------:R-:W-:-:S03]  /*0980*/  IMAD.IADD R17, R17, 0x1, R19 ;  /* 0x0000000111117824 */ /* 0x000fc600078e0213 */
[----:B------:R-:W-:Y:S02]  /*0990*/  LEA.HI.X R19, R14, UR15, R15, 0x2, P2 ;  /* 0x0000000f0e137c11 */ /* 0x000fe400090f140f */
[----:B------:R-:W-:Y:S01]  /*09a0*/  LEA.HI.X R21, R16, UR13, R17, 0x2, P1 ;  /* 0x0000000d10157c11 */ /* 0x000fe200088f1411 */
[----:B------:R-:W2:Y:S04]  /*09b0*/  LDG.E R15, desc[UR6][R12.64] ;  /* 0x000000060c0f7981 */ /* 0x000ea8000c1e1900 */
[----:B------:R-:W2:Y:S04]  /*09c0*/  LDG.E R19, desc[UR6][R18.64] ;  /* 0x0000000612137981 */ /* 0x000ea8000c1e1900 */
[----:B------:R-:W2:Y:S02]  /*09d0*/  LDG.E R20, desc[UR6][R20.64] ;  /* 0x0000000614147981 */ /* 0x000ea4000c1e1900 */
[----:B--2---:R-:W-:-:S05]  /*09e0*/  FFMA R15, R20, R19, R15 ;  /* 0x00000013140f7223 */ /* 0x004fca000000000f */
[----:B------:R3:W-:Y:S02]  /*09f0*/  STG.E desc[UR6][R12.64], R15 ;  /* 0x0000000f0c007986 */ /* 0x0007e4000c101906 */
.L_x_6:
[----:B------:R-:W-:Y:S05]  /*0a00*/  BSYNC.RECONVERGENT B0 ;  /* 0x0000000000007941 */ /* 0x000fea0003800200 */
.L_x_5:
[----:B------:R-:W-:Y:S01]  /*0a10*/  IADD3 R22, P1, PT, R22, 0x4, RZ ;  /* 0x0000000416167810 */ /* 0x000fe20007f3e0ff */
[----:B------:R-:W-:Y:S01]  /*0a20*/  UMOV UR11, UR4 ;  /* 0x00000004000b7c82 */ /* 0x000fe20008000000 */
[----:B0--3--:R-:W-:Y:S01]  /*0a30*/  LOP3.LUT R15, R8, 0xfffffffc, RZ, 0xc0, !PT ;  /* 0xfffffffc080f7812 */ /* 0x009fe200078ec0ff */
[----:B------:R-:W-:Y:S02]  /*0a40*/  VIADD R25, R25, 0x4 ;  /* 0x0000000419197836 */ /* 0x000fe40000000000 */
[----:B------:R-:W-:Y:S01]  /*0a50*/  IMAD.X R24, RZ, RZ, R24, P1 ;  /* 0x000000ffff187224 */ /* 0x000fe200008e0618 */
[----:B------:R-:W-:-:S04]  /*0a60*/  IADD3 R14, P2, PT, R22, -R15, RZ ;  /* 0x8000000f160e7210 */ /* 0x000fc80007f5e0ff */
[----:B------:R-:W-:Y:S02]  /*0a70*/  ISETP.NE.U32.AND P1, PT, R14, 0x1, PT ;  /* 0x000000010e00780c */ /* 0x000fe40003f25070 */
[----:B------:R-:W-:Y:S02]  /*0a80*/  IADD3.X R14, PT, PT, R24, ~UR11, RZ, P2, !PT ;  /* 0x8000000b180e7c10 */ /* 0x000fe400097fe4ff */
[----:B------:R-:W-:Y:S02]  /*0a90*/  LEA R5, P2, R8, R5, 0x4 ;  /* 0x0000000508057211 */ /* 0x000fe400078420ff */
[----:B------:R-:W-:-:S03]  /*0aa0*/  ISETP.NE.AND.EX P1, PT, R14, RZ, PT, P1 ;  /* 0x000000ff0e00720c */ /* 0x000fc60003f25310 */
[----:B------:R-:W-:-:S10]  /*0ab0*/  IMAD.X R23, R23, 0x1, R4, P2 ;  /* 0x0000000117177824 */ /* 0x000fd400010e0604 */
[----:B------:R-:W-:Y:S05]  /*0ac0*/  @P1 BRA `(.L_x_7) ;  /* 0xfffffff800301947 */ /* 0x000fea000383ffff */
[----:B------:R-:W0:Y:S01]  /*0ad0*/  LDC R23, c[0x0][0x3ac] ;  /* 0x0000eb00ff177b82 */ /* 0x000e220000000800 */
[----:B------:R-:W-:-:S07]  /*0ae0*/  IMAD.MOV.U32 R5, RZ, RZ, R15 ;  /* 0x000000ffff057224 */ /* 0x000fce00078e000f */
.L_x_0:
[----:B------:R-:W3:Y:S02]  /*0af0*/  LDC R18, c[0x0][0x3a8] ;  /* 0x0000ea00ff127b82 */ /* 0x000ee40000000800 */
[----:B---3--:R-:W-:-:S04]  /*0b00*/  LOP3.LUT R14, R18, 0x3, RZ, 0xc0, !PT ;  /* 0x00000003120e7812 */ /* 0x008fc800078ec0ff */
[----:B------:R-:W-:-:S04]  /*0b10*/  ISETP.NE.U32.AND P1, PT, R14, RZ, PT ;  /* 0x000000ff0e00720c */ /* 0x000fc80003f25070 */
[----:B------:R-:W-:-:S13]  /*0b20*/  ISETP.NE.AND.EX P1, PT, RZ, RZ, PT, P1 ;  /* 0x000000ffff00720c */ /* 0x000fda0003f25310 */
[----:B------:R-:W-:Y:S05]  /*0b30*/  @!P1 BRA `(.L_x_8) ;  /* 0x0000000400949947 */ /* 0x000fea0003800000 */
[----:B------:R-:W-:Y:S01]  /*0b40*/  ISETP.NE.U32.AND P1, PT, R14, 0x1, PT ;  /* 0x000000010e00780c */ /* 0x000fe20003f25070 */
[----:B------:R-:W-:-:S03]  /*0b50*/  IMAD.IADD R20, R3, 0x1, R6 ;  /* 0x0000000103147824 */ /* 0x000fc600078e0206 */
[----:B------:R-:W-:-:S13]  /*0b60*/  ISETP.NE.AND.EX P1, PT, RZ, RZ, PT, P1 ;  /* 0x000000ffff00720c */ /* 0x000fda0003f25310 */
[----:B------:R-:W-:Y:S05]  /*0b70*/  @!P1 BRA `(.L_x_9) ;  /* 0x0000000400009947 */ /* 0x000fea0003800000 */
[----:B------:R-:W3:Y:S01]  /*0b80*/  LDCU.64 UR4, c[0x0][0x398] ;  /* 0x00007300ff0477ac */ /* 0x000ee20008000a00 */
[----:B------:R-:W-:Y:S01]  /*0b90*/  IMAD.IADD R29, R2, 0x1, R5 ;  /* 0x00000001021d7824 */ /* 0x000fe200078e0205 */
[----:B------:R-:W-:Y:S03]  /*0ba0*/  BSSY.RECONVERGENT B0, `(.L_x_10) ;  /* 0x0000023000007945 */ /* 0x000fe60003800200 */
[----:B------:R-:W-:Y:S01]  /*0bb0*/  VIADD R19, R29, 0x1 ;  /* 0x000000011d137836 */ /* 0x000fe20000000000 */
[----:B------:R-:W-:-:S04]  /*0bc0*/  SHF.R.S32.HI R24, RZ, 0x1f, R29 ;  /* 0x0000001fff187819 */ /* 0x000fc8000001141d */
[----:B------:R-:W-:Y:S02]  /*0bd0*/  SHF.R.S32.HI R21, RZ, 0x1f, R19 ;  /* 0x0000001fff157819 */ /* 0x000fe40000011413 */
[----:B---3--:R-:W-:Y:S02]  /*0be0*/  ISETP.GE.U32.AND P1, PT, R29, UR4, PT ;  /* 0x000000041d007c0c */ /* 0x008fe4000bf26070 */
[----:B------:R-:W-:Y:S02]  /*0bf0*/  ISETP.GE.U32.AND P2, PT, R19, UR4, PT ;  /* 0x0000000413007c0c */ /* 0x000fe4000bf46070 */
[----:B------:R-:W-:Y:S02]  /*0c00*/  ISETP.GE.U32.AND.EX P1, PT, R24, UR5, PT, P1 ;  /* 0x0000000518007c0c */ /* 0x000fe4000bf26110 */
[----:B------:R-:W-:Y:S02]  /*0c10*/  ISETP.GE.U32.AND.EX P2, PT, R21, UR5, PT, P2 ;  /* 0x0000000515007c0c */ /* 0x000fe4000bf46120 */
[----:B------:R-:W-:-:S02]  /*0c20*/  ISETP.GT.AND P1, PT, R29, -0x1, !P1 ;  /* 0xffffffff1d00780c */ /* 0x000fc40004f24270 */
[----:B------:R-:W-:Y:S02]  /*0c30*/  ISETP.GT.AND P2, PT, R19, -0x1, !P2 ;  /* 0xffffffff1300780c */ /* 0x000fe40005744270 */
[----:B------:R-:W-:Y:S02]  /*0c40*/  PLOP3.LUT P1, PT, P1, P0, PT, 0x80, 0x8 ;  /* 0x000000000008781c */ /* 0x000fe40000f21070 */
[----:B------:R-:W-:-:S11]  /*0c50*/  PLOP3.LUT P2, PT, P2, P0, PT, 0x80, 0x8 ;  /* 0x000000000008781c */ /* 0x000fd60001741070 */
[----:B------:R-:W-:Y:S05]  /*0c60*/  @!P1 BRA `(.L_x_11) ;  /* 0x0000000000589947 */ /* 0x000fea0003800000 */
[----:B------:R-:W3:Y:S01]  /*0c70*/  LDCU.64 UR8, c[0x0][0x3a0] ;  /* 0x00007400ff0877ac */ /* 0x000ee20008000a00 */
[----:B------:R-:W4:Y:S01]  /*0c80*/  LDC.64 R14, c[0x0][0x388] ;  /* 0x0000e200ff0e7b82 */ /* 0x000f220000000a00 */
[-C--:B0-----:R-:W-:Y:S02]  /*0c90*/  IMAD R22, R23, R18.reuse, RZ ;  /* 0x0000001217167224 */ /* 0x081fe400078e02ff */
[----:B------:R-:W-:Y:S02]  /*0ca0*/  IMAD.MOV.U32 R26, RZ, RZ, R20 ;  /* 0x000000ffff1a7224 */ /* 0x000fe400078e0014 */
[----:B------:R-:W-:Y:S02]  /*0cb0*/  IMAD.MOV.U32 R27, RZ, RZ, R9 ;  /* 0x000000ffff1b7224 */ /* 0x000fe400078e0009 */
[C---:B------:R-:W-:Y:S01]  /*0cc0*/  IMAD R25, R5.reuse, UR11, R22 ;  /* 0x0000000b05197c24 */ /* 0x040fe2000f8e0216 */
[----:B-12---:R-:W0:Y:S01]  /*0cd0*/  LDC.64 R16, c[0x0][0x380] ;  /* 0x0000e000ff107b82 */ /* 0x006e220000000a00 */
[----:B------:R-:W-:-:S04]  /*0ce0*/  IMAD.WIDE.U32 R22, R5, R18, R6 ;  /* 0x0000001205167225 */ /* 0x000fc800078e0006 */
[----:B------:R-:W-:Y:S02]  /*0cf0*/  IMAD.IADD R23, R23, 0x1, R25 ;  /* 0x0000000117177824 */ /* 0x000fe400078e0219 */
[----:B---3--:R-:W-:Y:S02]  /*0d00*/  IMAD R24, R24, UR8, RZ ;  /* 0x0000000818187c24 */ /* 0x008fe4000f8e02ff */
[----:B------:R-:W-:-:S04]  /*0d10*/  IMAD.WIDE.U32 R26, R29, UR8, R26 ;  /* 0x000000081d1a7c25 */ /* 0x000fc8000f8e001a */
[----:B------:R-:W-:Y:S01]  /*0d20*/  IMAD R24, R29, UR9, R24 ;  /* 0x000000091d187c24 */ /* 0x000fe2000f8e0218 */
[----:B----4-:R-:W-:-:S03]  /*0d30*/  LEA R14, P3, R22, R14, 0x2 ;  /* 0x0000000e160e7211 */ /* 0x010fc600078610ff */
[----:B------:R-:W-:Y:S01]  /*0d40*/  IMAD.IADD R24, R27, 0x1, R24 ;  /* 0x000000011b187824 */ /* 0x000fe200078e0218 */
[----:B------:R-:W-:Y:S02]  /*0d50*/  LEA.HI.X R15, R22, R15, R23, 0x2, P3 ;  /* 0x0000000f160f7211 */ /* 0x000fe400018f1417 */
[----:B------:R-:W2:Y:S01]  /*0d60*/  LDG.E R23, desc[UR6][R12.64] ;  /* 0x000000060c177981 */ /* 0x000ea2000c1e1900 */
[----:B0-----:R-:W-:-:S03]  /*0d70*/  LEA R16, P1, R26, R16, 0x2 ;  /* 0x000000101a107211 */ /* 0x001fc600078210ff */
[----:B------:R-:W2:Y:S01]  /*0d80*/  LDG.E R15, desc[UR6][R14.64] ;  /* 0x000000060e0f7981 */ /* 0x000ea2000c1e1900 */
[----:B------:R-:W-:-:S05]  /*0d90*/  LEA.HI.X R17, R26, R17, R24, 0x2, P1 ;  /* 0x000000111a117211 */ /* 0x000fca00008f1418 */
[----:B------:R-:W2:Y:S02]  /*0da0*/  LDG.E R16, desc[UR6][R16.64] ;  /* 0x0000000610107981 */ /* 0x000ea4000c1e1900 */
[----:B--2---:R-:W-:-:S05]  /*0db0*/  FFMA R23, R16, R15, R23 ;  /* 0x0000000f10177223 */ /* 0x004fca0000000017 */
[----:B------:R3:W-:Y:S02]  /*0dc0*/  STG.E desc[UR6][R12.64], R23 ;  /* 0x000000170c007986 */ /* 0x0007e4000c101906 */
.L_x_11:
[----:B------:R-:W-:Y:S05]  /*0dd0*/  BSYNC.RECONVERGENT B0 ;  /* 0x0000000000007941 */ /* 0x000fea0003800200 */
.L_x_10:
[----:B------:R-:W-:Y:S04]  /*0de0*/  BSSY.RECONVERGENT B0, `(.L_x_12) ;  /* 0x0000017000007945 */ /* 0x000fe80003800200 */
[----:B------:R-:W-:Y:S05]  /*0df0*/  @!P2 BRA `(.L_x_13) ;  /* 0x000000000054a947 */ /* 0x000fea0003800000 */
[----:B------:R-:W4:Y:S01]  /*0e00*/  LDCU.64 UR4, c[0x0][0x3a0] ;  /* 0x00007400ff0477ac */ /* 0x000f220008000a00 */
[----:B------:R-:W5:Y:S01]  /*0e10*/  LDC.64 R14, c[0x0][0x388] ;  /* 0x0000e200ff0e7b82 */ /* 0x000f620000000a00 */
[----:B------:R-:W-:Y:S02]  /*0e20*/  VIADD R27, R5, 0x1 ;  /* 0x00000001051b7836 */ /* 0x000fe40000000000 */
[----:B------:R-:W-:Y:S02]  /*0e30*/  IMAD.MOV.U32 R22, RZ, RZ, R20 ;  /* 0x000000ffff167224 */ /* 0x000fe400078e0014 */
[----:B0--3--:R-:W-:Y:S02]  /*0e40*/  IMAD.MOV.U32 R23, RZ, RZ, R9 ;  /* 0x000000ffff177224 */ /* 0x009fe400078e0009 */
[C---:B------:R-:W-:Y:S01]  /*0e50*/  IMAD.WIDE.U32 R24, R27.reuse, R18, R6 ;  /* 0x000000121b187225 */ /* 0x040fe200078e0006 */
[----:B-12---:R-:W0:Y:S03]  /*0e60*/  LDC.64 R16, c[0x0][0x380] ;  /* 0x0000e000ff107b82 */ /* 0x006e260000000a00 */
[----:B------:R-:W-:-:S02]  /*0e70*/  IMAD R27, R27, UR11, R25 ;  /* 0x0000000b1b1b7c24 */ /* 0x000fc4000f8e0219 */
[----:B----4-:R-:W-:Y:S02]  /*0e80*/  IMAD R26, R21, UR4, RZ ;  /* 0x00000004151a7c24 */ /* 0x010fe4000f8e02ff */
[----:B------:R-:W-:-:S04]  /*0e90*/  IMAD.WIDE.U32 R22, R19, UR4, R22 ;  /* 0x0000000413167c25 */ /* 0x000fc8000f8e0016 */
[----:B------:R-:W-:Y:S01]  /*0ea0*/  IMAD R19, R19, UR5, R26 ;  /* 0x0000000513137c24 */ /* 0x000fe2000f8e021a */
[----:B-----5:R-:W-:-:S03]  /*0eb0*/  LEA R14, P2, R24, R14, 0x2 ;  /* 0x0000000e180e7211 */ /* 0x020fc600078410ff */
[----:B------:R-:W-:Y:S01]  /*0ec0*/  IMAD.IADD R19, R23, 0x1, R19 ;  /* 0x0000000117137824 */ /* 0x000fe200078e0213 */
[----:B------:R-:W-:Y:S02]  /*0ed0*/  LEA.HI.X R15, R24, R15, R27, 0x2, P2 ;  /* 0x0000000f180f7211 */ /* 0x000fe400010f141b */
[----:B0-----:R-:W-:-:S04]  /*0ee0*/  LEA R16, P1, R22, R16, 0x2 ;  /* 0x0000001016107211 */ /* 0x001fc800078210ff */
[----:B------:R-:W2:Y:S01]  /*0ef0*/  LDG.E R15, desc[UR6][R14.64] ;  /* 0x000000060e0f7981 */ /* 0x000ea2000c1e1900 */
[----:B------:R-:W-:-:S03]  /*0f00*/  LEA.HI.X R17, R22, R17, R19, 0x2, P1 ;  /* 0x0000001116117211 */ /* 0x000fc600008f1413 */
[----:B------:R-:W2:Y:S04]  /*0f10*/  LDG.E R19, desc[UR6][R12.64] ;  /* 0x000000060c137981 */ /* 0x000ea8000c1e1900 */
[----:B------:R-:W2:Y:S02]  /*0f20*/  LDG.E R16, desc[UR6][R16.64] ;  /* 0x0000000610107981 */ /* 0x000ea4000c1e1900 */
[----:B--2---:R-:W-:-:S05]  /*0f30*/  FFMA R19, R16, R15, R19 ;  /* 0x0000000f10137223 */ /* 0x004fca0000000013 */
[----:B------:R4:W-:Y:S02]  /*0f40*/  STG.E desc[UR6][R12.64], R19 ;  /* 0x000000130c007986 */ /* 0x0009e4000c101906 */
.L_x_13:
[----:B------:R-:W-:Y:S05]  /*0f50*/  BSYNC.RECONVERGENT B0 ;  /* 0x0000000000007941 */ /* 0x000fea0003800200 */
.L_x_12:
[----:B0--3--:R-:W-:Y:S02]  /*0f60*/  IMAD.MOV.U32 R23, RZ, RZ, RZ ;  /* 0x000000ffff177224 */ /* 0x009fe400078e00ff */
[----:B------:R-:W-:-:S07]  /*0f70*/  VIADD R5, R5, 0x2 ;  /* 0x0000000205057836 */ /* 0x000fce0000000000 */
.L_x_9:
[----:B------:R-:W-:-:S13]  /*0f80*/  LOP3.LUT P1, RZ, R18, 0x1, RZ, 0xc0, !PT ;  /* 0x0000000112ff7812 */ /* 0x000fda000782c0ff */
[----:B------:R-:W-:Y:S05]  /*0f90*/  @!P1 BRA `(.L_x_8) ;  /* 0x00000000007c9947 */ /* 0x000fea0003800000 */
[----:B------:R-:W3:Y:S01]  /*0fa0*/  LDCU.64 UR4, c[0x0][0x398] ;  /* 0x00007300ff0477ac */ /* 0x000ee20008000a00 */
[----:B------:R-:W-:Y:S01]  /*0fb0*/  IMAD.IADD R25, R2, 0x1, R5 ;  /* 0x0000000102197824 */ /* 0x000fe200078e0205 */
[----:B------:R-:W-:Y:S04]  /*0fc0*/  BSSY.RECONVERGENT B0, `(.L_x_8) ;  /* 0x000001c000007945 */ /* 0x000fe80003800200 */
[----:B------:R-:W-:Y:S02]  /*0fd0*/  SHF.R.S32.HI R24, RZ, 0x1f, R25 ;  /* 0x0000001fff187819 */ /* 0x000fe40000011419 */
[----:B---3--:R-:W-:-:S04]  /*0fe0*/  ISETP.GE.U32.AND P1, PT, R25, UR4, PT ;  /* 0x0000000419007c0c */ /* 0x008fc8000bf26070 */
[----:B------:R-:W-:-:S04]  /*0ff0*/  ISETP.GE.U32.AND.EX P1, PT, R24, UR5, PT, P1 ;  /* 0x0000000518007c0c */ /* 0x000fc8000bf26110 */
[----:B------:R-:W-:-:S04]  /*1000*/  ISETP.GT.AND P1, PT, R25, -0x1, !P1 ;  /* 0xffffffff1900780c */ /* 0x000fc80004f24270 */
[----:B------:R-:W-:-:S13]  /*1010*/  PLOP3.LUT P1, PT, P1, P0, PT, 0x80, 0x8 ;  /* 0x000000000008781c */ /* 0x000fda0000f21070 */
[----:B------:R-:W-:Y:S05]  /*1020*/  @!P1 BRA `(.L_x_14) ;  /* 0x0000000000549947 */ /* 0x000fea0003800000 */
[----:B------:R-:W3:Y:S01]  /*1030*/  LDCU.64 UR4, c[0x0][0x3a0] ;  /* 0x00007400ff0477ac */ /* 0x000ee20008000a00 */
[----:B------:R-:W5:Y:S01]  /*1040*/  LDC.64 R14, c[0x0][0x388] ;  /* 0x0000e200ff0e7b82 */ /* 0x000f620000000a00 */
[-C--:B0-----:R-:W-:Y:S02]  /*1050*/  IMAD R22, R23, R18.reuse, RZ ;  /* 0x0000001217167224 */ /* 0x081fe400078e02ff */
[----:B------:R-:W-:Y:S02]  /*1060*/  IMAD.MOV.U32 R21, RZ, RZ, R9 ;  /* 0x000000ffff157224 */ /* 0x000fe400078e0009 */
[C---:B----4-:R-:W-:Y:S02]  /*1070*/  IMAD R19, R5.reuse, UR11, R22 ;  /* 0x0000000b05137c24 */ /* 0x050fe4000f8e0216 */
[----:B------:R-:W-:Y:S01]  /*1080*/  IMAD.WIDE.U32 R22, R5, R18, R6 ;  /* 0x0000001205167225 */ /* 0x000fe200078e0006 */
[----:B-12---:R-:W0:Y:S03]  /*1090*/  LDC.64 R16, c[0x0][0x380] ;  /* 0x0000e000ff107b82 */ /* 0x006e260000000a00 */
[----:B------:R-:W-:-:S02]  /*10a0*/  IMAD.IADD R19, R23, 0x1, R19 ;  /* 0x0000000117137824 */ /* 0x000fc400078e0213 */
[----:B---3--:R-:W-:Y:S02]  /*10b0*/  IMAD R24, R24, UR4, RZ ;  /* 0x0000000418187c24 */ /* 0x008fe4000f8e02ff */
        /* <DEDUP_REMOVED lines=12> */
.L_x_14:
[----:B------:R-:W-:Y:S05]  /*1180*/  BSYNC.RECONVERGENT B0 ;  /* 0x0000000000007941 */ /* 0x000fea0003800200 */
.L_x_8:
[----:B------:R-:W-:-:S04]  /*1190*/  IADD3 R6, P1, PT, R6, 0x1, RZ ;  /* 0x0000000106067810 */ /* 0x000fc80007f3e0ff */
[----:B------:R-:W-:Y:S01]  /*11a0*/  ISETP.GE.U32.AND P0, PT, R6, R18, PT ;  /* 0x000000120600720c */ /* 0x000fe20003f06070 */
[----:B------:R-:W-:-:S05]  /*11b0*/  IMAD.X R7, RZ, RZ, R7, P1 ;  /* 0x000000ffff077224 */ /* 0x000fca00008e0607 */
[----:B------:R-:W-:-:S13]  /*11c0*/  ISETP.GE.U32.AND.EX P0, PT, R7, UR11, PT, P0 ;  /* 0x0000000b07007c0c */ /* 0x000fda000bf06100 */
[----:B------:R-:W-:Y:S05]  /*11d0*/  @!P0 BRA `(.L_x_15) ;  /* 0xfffffff000088947 */ /* 0x000fea000383ffff */
[----:B------:R-:W-:Y:S05]  /*11e0*/  EXIT ;  /* 0x000000000000794d */ /* 0x000fea0003800000 */
.L_x_16:
[----:B------:R-:W-:-:S00]  /*11f0*/  BRA `(.L_x_16) ;  /* 0xfffffffc00fc7947 */ /* 0x000fc0000383ffff */
[----:B------:R-:W-:-:S00]  /*1200*/  NOP ;  /* 0x0000000000007918 */ /* 0x000fc00000000000 */
[----:B------:R-:W-:-:S00]  /*1210*/  NOP ;  /* 0x0000000000007918 */ /* 0x000fc00000000000 */
[----:B------:R-:W-:-:S00]  /*1220*/  NOP ;  /* 0x0000000000007918 */ /* 0x000fc00000000000 */
[----:B------:R-:W-:-:S00]  /*1230*/  NOP ;  /* 0x0000000000007918 */ /* 0x000fc00000000000 */
[----:B------:R-:W-:-:S00]  /*1240*/  NOP ;  /* 0x0000000000007918 */ /* 0x000fc00000000000 */
[----:B------:R-:W-:-:S00]  /*1250*/  NOP ;  /* 0x0000000000007918 */ /* 0x000fc00000000000 */
[----:B------:R-:W-:-:S00]  /*1260*/  NOP ;  /* 0x0000000000007918 */ /* 0x000fc00000000000 */
[----:B------:R-:W-:-:S00]  /*1270*/  NOP ;  /* 0x0000000000007918 */ /* 0x000fc00000000000 */
.L_x_17:


//--------------------- .nv.shared.reserved.0     --------------------------
	.section	.nv.shared.reserved.0,"aw",@nobits
	.weak		__nv_reservedSMEM_offset_0_alias
	.size		__nv_reservedSMEM_offset_0_alias, 0, 64
	.other		__nv_reservedSMEM_offset_0_alias,@"STO_CUDA_RESERVED_SHARED STV_DEFAULT"
__nv_reservedSMEM_offset_0_alias:
	.zero		0
	.zero		64


//--------------------- .nv.constant0._Z21convolution_2D_KernelPfS_S_mmm --------------------------
	.section	.nv.constant0._Z21convolution_2D_KernelPfS_S_mmm,"a",@progbits
	.sectionflags	@""
	.align	4
.nv.constant0._Z21convolution_2D_KernelPfS_S_mmm:
	.zero		944


//--------------------- SYMBOLS --------------------------

	.type		.nv.reservedSmem.offset0,@object
	.size		.nv.reservedSmem.offset0,0x4
